	.headerflags	@"EF_CUDA_TEXMODE_UNIFIED EF_CUDA_64BIT_ADDRESS EF_CUDA_ACCELERATORS EF_CUDA_SM90 EF_CUDA_VIRTUAL_SM(EF_CUDA_SM90)"
	.elftype	@"ET_EXEC"


//--------------------- .nv.info                  --------------------------
	.section	.nv.info,"",@"SHT_CUDA_INFO"
	.align	4


	//----- nvinfo : EIATTR_REGCOUNT
	.align		4
        /*0000*/ 	.byte	0x04, 0x2f
        /*0002*/ 	.short	(.L_1 - .L_0)
	.align		4
.L_0:
        /*0004*/ 	.word	index@(triton_poi_fused_view_4)
        /*0008*/ 	.word	0x0000000c


	//----- nvinfo : EIATTR_MIN_STACK_SIZE
	.align		4
.L_1:
        /*000c*/ 	.byte	0x04, 0x12
        /*000e*/ 	.short	(.L_3 - .L_2)
	.align		4
.L_2:
        /*0010*/ 	.word	index@(triton_poi_fused_view_4)
        /*0014*/ 	.word	0x00000000


	//----- nvinfo : EIATTR_FRAME_SIZE
	.align		4
.L_3:
        /*0018*/ 	.byte	0x04, 0x11
        /*001a*/ 	.short	(.L_5 - .L_4)
	.align		4
.L_4:
        /*001c*/ 	.word	index@(triton_poi_fused_view_4)
        /*0020*/ 	.word	0x00000000


	//----- nvinfo : EIATTR_MIN_STACK_SIZE
	.align		4
.L_5:
        /*0024*/ 	.byte	0x04, 0x12
        /*0026*/ 	.short	(.L_7 - .L_6)
	.align		4
.L_6:
        /*0028*/ 	.word	index@(triton_poi_fused_view_4)
        /*002c*/ 	.word	0x00000000
.L_7:


//--------------------- .nv.info.triton_poi_fused_view_4 --------------------------
	.section	.nv.info.triton_poi_fused_view_4,"",@"SHT_CUDA_INFO"
	.sectionflags	@""
	.align	4


	//----- nvinfo : EIATTR_CUDA_API_VERSION
	.align		4
        /*0000*/ 	.byte	0x04, 0x37
        /*0002*/ 	.short	(.L_9 - .L_8)
.L_8:
        /*0004*/ 	.word	0x0000007c


	//----- nvinfo : EIATTR_KPARAM_INFO
	.align		4
.L_9:
        /*0008*/ 	.byte	0x04, 0x17
        /*000a*/ 	.short	(.L_11 - .L_10)
.L_10:
        /*000c*/ 	.word	0x00000000
        /*0010*/ 	.short	0x0002
        /*0012*/ 	.short	0x0010
        /*0014*/ 	.byte	0x00, 0xf0, 0x11, 0x00


	//----- nvinfo : EIATTR_KPARAM_INFO
	.align		4
.L_11:
        /*0018*/ 	.byte	0x04, 0x17
        /*001a*/ 	.short	(.L_13 - .L_12)
.L_12:
        /*001c*/ 	.word	0x00000000
        /*0020*/ 	.short	0x0001
        /*0022*/ 	.short	0x0008
        /*0024*/ 	.byte	0x00, 0xf4, 0x21, 0x00


	//----- nvinfo : EIATTR_KPARAM_INFO
	.align		4
.L_13:
        /*0028*/ 	.byte	0x04, 0x17
        /*002a*/ 	.short	(.L_15 - .L_14)
.L_14:
        /*002c*/ 	.word	0x00000000
        /*0030*/ 	.short	0x0000
        /*0032*/ 	.short	0x0000
        /*0034*/ 	.byte	0x00, 0xf4, 0x21, 0x00


	//----- nvinfo : EIATTR_SPARSE_MMA_MASK
	.align		4
.L_15:
        /*0038*/ 	.byte	0x03, 0x50
        /*003a*/ 	.short	0x0000


	//----- nvinfo : EIATTR_MAXREG_COUNT
	.align		4
        /*003c*/ 	.byte	0x03, 0x1b
        /*003e*/ 	.short	0x00ff


	//----- nvinfo : EIATTR_EXIT_INSTR_OFFSETS
	.align		4
        /*0040*/ 	.byte	0x04, 0x1c
        /*0042*/ 	.short	(.L_17 - .L_16)


	//   ....[0]....
.L_16:
        /*0044*/ 	.word	0x00000120


	//   ....[1]....
        /*0048*/ 	.word	0x00000140


	//----- nvinfo : EIATTR_REQNTID
	.align		4
.L_17:
        /*004c*/ 	.byte	0x04, 0x10
        /*004e*/ 	.short	(.L_19 - .L_18)
.L_18:
        /*0050*/ 	.word	0x00000080
        /*0054*/ 	.word	0x00000001
        /*0058*/ 	.word	0x00000001


	//----- nvinfo : EIATTR_CRS_STACK_SIZE
	.align		4
.L_19:
        /*005c*/ 	.byte	0x04, 0x1e
        /*005e*/ 	.short	(.L_21 - .L_20)
.L_20:
        /*0060*/ 	.word	0x00000000


	//----- nvinfo : EIATTR_CBANK_PARAM_SIZE
	.align		4
.L_21:
        /*0064*/ 	.byte	0x03, 0x19
        /*0066*/ 	.short	0x0014


	//----- nvinfo : EIATTR_PARAM_CBANK
	.align		4
        /*0068*/ 	.byte	0x04, 0x0a
        /*006a*/ 	.short	(.L_23 - .L_22)
	.align		4
.L_22:
        /*006c*/ 	.word	index@(.nv.constant0.triton_poi_fused_view_4)
        /*0070*/ 	.short	0x0210
        /*0072*/ 	.short	0x0014


	//----- nvinfo : EIATTR_SW_WAR
	.align		4
.L_23:
        /*0074*/ 	.byte	0x04, 0x36
        /*0076*/ 	.short	(.L_25 - .L_24)
.L_24:
        /*0078*/ 	.word	0x00000008
.L_25:


//--------------------- .nv.callgraph             --------------------------
	.section	.nv.callgraph,"",@"SHT_CUDA_CALLGRAPH"
	.align	4
	.sectionentsize	8
	.align		4
        /*0000*/ 	.word	0x00000000
	.align		4
        /*0004*/ 	.word	0xffffffff
	.align		4
        /*0008*/ 	.word	0x00000000
	.align		4
        /*000c*/ 	.word	0xfffffffe
	.align		4
        /*0010*/ 	.word	0x00000000
	.align		4
        /*0014*/ 	.word	0xfffffffd
	.align		4
        /*0018*/ 	.word	0x00000000
	.align		4
        /*001c*/ 	.word	0xfffffffc


//--------------------- .text.triton_poi_fused_view_4 --------------------------
	.section	.text.triton_poi_fused_view_4,"ax",@progbits
	.align	128
        .global         triton_poi_fused_view_4
        .type           triton_poi_fused_view_4,@function
        .size           triton_poi_fused_view_4,(.L_x_3 - triton_poi_fused_view_4)
        .other          triton_poi_fused_view_4,@"STO_CUDA_ENTRY STV_DEFAULT"
triton_poi_fused_view_4:
.text.triton_poi_fused_view_4:
[----:B------:R-:W0:Y:S02]  /*0000*/  LDC R1, c[0x0][0x28] ;  /* 0x00000a00ff017b82 */ /* 0x000e240000000800 */
[----:B------:R-:W1:Y:S01]  /*0010*/  S2R R0, SR_TID.X ;  /* 0x0000000000007919 */ /* 0x000e620000002100 */
[----:B------:R-:W2:Y:S01]  /*0020*/  LDC.64 R4, c[0x0][0x218] ;  /* 0x00008600ff047b82 */ /* 0x000ea20000000a00 */
[----:B------:R-:W-:Y:S01]  /*0030*/  ULDC.64 UR4, c[0x0][0x208] ;  /* 0x0000820000047ab9 */ /* 0x000fe20000000a00 */
[----:B------:R-:W-:Y:S01]  /*0040*/  BSSY B0, `(.L_x_0) ;  /* 0x000000d000007945 */ /* 0x000fe20003800000 */
[----:B------:R-:W3:Y:S05]  /*0050*/  S2R R7, SR_CTAID.X ;  /* 0x0000000000077919 */ /* 0x000eea0000002500 */
[----:B------:R-:W4:Y:S01]  /*0060*/  LDC.64 R2, c[0x0][0x210] ;  /* 0x00008400ff027b82 */ /* 0x000f220000000a00 */
[----:B-1----:R-:W-:-:S05]  /*0070*/  IMAD.SHL.U32 R0, R0, 0x2, RZ ;  /* 0x0000000200007824 */ /* 0x002fca00078e00ff */
[----:B------:R-:W-:-:S04]  /*0080*/  LOP3.LUT R0, R0, 0xfe, RZ, 0xc0, !PT ;  /* 0x000000fe00007812 */ /* 0x000fc800078ec0ff */
[----:B---3--:R-:W-:-:S04]  /*0090*/  LEA R7, R7, R0, 0x8 ;  /* 0x0000000007077211 */ /* 0x008fc800078e40ff */
[C---:B------:R-:W-:Y:S01]  /*00a0*/  ISETP.GE.AND P0, PT, R7.reuse, 0x4800, PT ;  /* 0x000048000700780c */ /* 0x040fe20003f06270 */
[C---:B------:R-:W-:Y:S02]  /*00b0*/  VIADD R9, R7.reuse, 0x4800 ;  /* 0x0000480007097836 */ /* 0x040fe40000000000 */
[----:B--2---:R-:W-:Y:S01]  /*00c0*/  IMAD.WIDE R4, R7, 0x4, R4 ;  /* 0x0000000407047825 */ /* 0x004fe200078e0204 */
[----:B------:R-:W-:-:S03]  /*00d0*/  CS2R R6, SRZ ;  /* 0x0000000000067805 */ /* 0x000fc6000001ff00 */
[----:B----4-:R-:W-:-:S06]  /*00e0*/  IMAD.WIDE R2, R9, 0x4, R2 ;  /* 0x0000000409027825 */ /* 0x010fcc00078e0202 */
[----:B------:R-:W-:Y:S05]  /*00f0*/  @P0 BRA `(.L_x_1) ;  /* 0x0000000000040947 */ /* 0x000fea0003800000 */
[----:B------:R1:W5:Y:S02]  /*0100*/  LDG.E.64 R6, desc[UR4][R2.64] ;  /* 0x0000000402067981 */ /* 0x000364000c1e1b00 */
.L_x_1:
[----:B------:R-:W-:Y:S05]  /*0110*/  BSYNC B0 ;  /* 0x0000000000007941 */ /* 0x000fea0003800000 */
.L_x_0:
[----:B------:R-:W-:Y:S05]  /*0120*/  @P0 EXIT ;  /* 0x000000000000094d */ /* 0x000fea0003800000 */
[----:B-----5:R-:W-:Y:S01]  /*0130*/  STG.E.64 desc[UR4][R4.64], R6 ;  /* 0x0000000604007986 */ /* 0x020fe2000c101b04 */
[----:B------:R-:W-:Y:S05]  /*0140*/  EXIT ;  /* 0x000000000000794d */ /* 0x000fea0003800000 */
.L_x_2:
[----:B------:R-:W-:-:S00]  /*0150*/  BRA `(.L_x_2) ;  /* 0xfffffffc00fc7947 */ /* 0x000fc0000383ffff */
[----:B------:R-:W-:-:S00]  /*0160*/  NOP ;  /* 0x0000000000007918 */ /* 0x000fc00000000000 */
        /* <DEDUP_REMOVED lines=9> */
.L_x_3:


//--------------------- .nv.constant0.triton_poi_fused_view_4 --------------------------
	.section	.nv.constant0.triton_poi_fused_view_4,"a",@progbits
	.sectionflags	@""
	.align	4
.nv.constant0.triton_poi_fused_view_4:
	.zero		548
